//
// Generated by NVIDIA NVVM Compiler
//
// Compiler Build ID: CL-36424714
// Cuda compilation tools, release 13.0, V13.0.88
// Based on NVVM 20.0.0
//

.version 9.0
.target sm_100
.address_size 64

	// .globl	_Z9matrixMuliiPfS_

.visible .entry _Z9matrixMuliiPfS_(
	.param .u32 _Z9matrixMuliiPfS__param_0,
	.param .u32 _Z9matrixMuliiPfS__param_1,
	.param .u64 .ptr .align 1 _Z9matrixMuliiPfS__param_2,
	.param .u64 .ptr .align 1 _Z9matrixMuliiPfS__param_3
)
{
	.reg .pred 	%p<14>;
	.reg .b32 	%r<40>;
	.reg .b32 	%f<55>;
	.reg .b64 	%rd<37>;

	ld.param.u32 	%r18, [_Z9matrixMuliiPfS__param_0];
	ld.param.u32 	%r19, [_Z9matrixMuliiPfS__param_1];
	ld.param.u64 	%rd8, [_Z9matrixMuliiPfS__param_2];
	ld.param.u64 	%rd7, [_Z9matrixMuliiPfS__param_3];
	cvta.to.global.u64 	%rd1, %rd8;
	mov.u32 	%r20, %tid.y;
	mov.u32 	%r21, %ctaid.y;
	mov.u32 	%r22, %ntid.y;
	mad.lo.s32 	%r1, %r21, %r22, %r20;
	mov.u32 	%r23, %tid.x;
	mov.u32 	%r24, %ctaid.x;
	mov.u32 	%r25, %ntid.x;
	mad.lo.s32 	%r2, %r24, %r25, %r23;
	setp.ge.s32 	%p1, %r1, %r18;
	setp.gt.s32 	%p2, %r2, %r1;
	or.pred  	%p3, %p1, %p2;
	setp.lt.s32 	%p4, %r19, 1;
	or.pred  	%p5, %p3, %p4;
	@%p5 bra 	$L__BB0_12;
	cvta.to.global.u64 	%rd9, %rd7;
	mul.lo.s32 	%r3, %r19, %r1;
	mul.lo.s32 	%r4, %r19, %r2;
	mad.lo.s32 	%r27, %r2, %r18, %r1;
	mul.wide.s32 	%rd10, %r27, 4;
	add.s64 	%rd2, %rd9, %rd10;
	ld.global.f32 	%f52, [%rd2];
	and.b32  	%r5, %r19, 7;
	setp.lt.u32 	%p6, %r19, 8;
	mov.b32 	%r38, 0;
	@%p6 bra 	$L__BB0_4;
	and.b32  	%r38, %r19, 2147483640;
	neg.s32 	%r36, %r38;
	mul.wide.u32 	%rd11, %r3, 4;
	add.s64 	%rd4, %rd1, 16;
	add.s64 	%rd36, %rd4, %rd11;
	mov.u32 	%r35, %r4;
$L__BB0_3:
	.pragma "nounroll";
	mul.wide.s32 	%rd12, %r35, 4;
	add.s64 	%rd13, %rd4, %rd12;
	ld.global.f32 	%f9, [%rd36+-16];
	ld.global.f32 	%f10, [%rd13+-16];
	fma.rn.f32 	%f11, %f9, %f10, %f52;
	st.global.f32 	[%rd2], %f11;
	ld.global.f32 	%f12, [%rd36+-12];
	ld.global.f32 	%f13, [%rd13+-12];
	fma.rn.f32 	%f14, %f12, %f13, %f11;
	st.global.f32 	[%rd2], %f14;
	ld.global.f32 	%f15, [%rd36+-8];
	ld.global.f32 	%f16, [%rd13+-8];
	fma.rn.f32 	%f17, %f15, %f16, %f14;
	st.global.f32 	[%rd2], %f17;
	ld.global.f32 	%f18, [%rd36+-4];
	ld.global.f32 	%f19, [%rd13+-4];
	fma.rn.f32 	%f20, %f18, %f19, %f17;
	st.global.f32 	[%rd2], %f20;
	ld.global.f32 	%f21, [%rd36];
	ld.global.f32 	%f22, [%rd13];
	fma.rn.f32 	%f23, %f21, %f22, %f20;
	st.global.f32 	[%rd2], %f23;
	ld.global.f32 	%f24, [%rd36+4];
	ld.global.f32 	%f25, [%rd13+4];
	fma.rn.f32 	%f26, %f24, %f25, %f23;
	st.global.f32 	[%rd2], %f26;
	ld.global.f32 	%f27, [%rd36+8];
	ld.global.f32 	%f28, [%rd13+8];
	fma.rn.f32 	%f29, %f27, %f28, %f26;
	st.global.f32 	[%rd2], %f29;
	ld.global.f32 	%f30, [%rd36+12];
	ld.global.f32 	%f31, [%rd13+12];
	fma.rn.f32 	%f52, %f30, %f31, %f29;
	st.global.f32 	[%rd2], %f52;
	add.s32 	%r36, %r36, 8;
	add.s64 	%rd36, %rd36, 32;
	add.s32 	%r35, %r35, 8;
	setp.ne.s32 	%p7, %r36, 0;
	@%p7 bra 	$L__BB0_3;
$L__BB0_4:
	setp.eq.s32 	%p8, %r5, 0;
	@%p8 bra 	$L__BB0_12;
	and.b32  	%r13, %r19, 3;
	setp.lt.u32 	%p9, %r5, 4;
	@%p9 bra 	$L__BB0_7;
	add.s32 	%r28, %r38, %r3;
	mul.wide.u32 	%rd14, %r28, 4;
	add.s64 	%rd15, %rd1, %rd14;
	ld.global.f32 	%f32, [%rd15];
	add.s32 	%r29, %r38, %r4;
	mul.wide.s32 	%rd16, %r29, 4;
	add.s64 	%rd17, %rd1, %rd16;
	ld.global.f32 	%f33, [%rd17];
	fma.rn.f32 	%f34, %f32, %f33, %f52;
	st.global.f32 	[%rd2], %f34;
	cvt.u64.u32 	%rd18, %r3;
	cvt.u64.u32 	%rd19, %r38;
	add.s64 	%rd20, %rd19, %rd18;
	shl.b64 	%rd21, %rd20, 2;
	add.s64 	%rd22, %rd1, %rd21;
	ld.global.f32 	%f35, [%rd22+4];
	ld.global.f32 	%f36, [%rd17+4];
	fma.rn.f32 	%f37, %f35, %f36, %f34;
	st.global.f32 	[%rd2], %f37;
	ld.global.f32 	%f38, [%rd22+8];
	ld.global.f32 	%f39, [%rd17+8];
	fma.rn.f32 	%f40, %f38, %f39, %f37;
	st.global.f32 	[%rd2], %f40;
	ld.global.f32 	%f41, [%rd22+12];
	ld.global.f32 	%f42, [%rd17+12];
	fma.rn.f32 	%f52, %f41, %f42, %f40;
	st.global.f32 	[%rd2], %f52;
	add.s32 	%r38, %r38, 4;
$L__BB0_7:
	setp.eq.s32 	%p10, %r13, 0;
	@%p10 bra 	$L__BB0_12;
	setp.eq.s32 	%p11, %r13, 1;
	@%p11 bra 	$L__BB0_10;
	add.s32 	%r30, %r38, %r3;
	mul.wide.u32 	%rd23, %r30, 4;
	add.s64 	%rd24, %rd1, %rd23;
	ld.global.f32 	%f43, [%rd24];
	add.s32 	%r31, %r38, %r4;
	mul.wide.s32 	%rd25, %r31, 4;
	add.s64 	%rd26, %rd1, %rd25;
	ld.global.f32 	%f44, [%rd26];
	fma.rn.f32 	%f45, %f43, %f44, %f52;
	st.global.f32 	[%rd2], %f45;
	cvt.u64.u32 	%rd27, %r3;
	cvt.u64.u32 	%rd28, %r38;
	add.s64 	%rd29, %rd28, %rd27;
	shl.b64 	%rd30, %rd29, 2;
	add.s64 	%rd31, %rd1, %rd30;
	ld.global.f32 	%f46, [%rd31+4];
	ld.global.f32 	%f47, [%rd26+4];
	fma.rn.f32 	%f52, %f46, %f47, %f45;
	st.global.f32 	[%rd2], %f52;
	add.s32 	%r38, %r38, 2;
$L__BB0_10:
	and.b32  	%r32, %r19, 1;
	setp.eq.b32 	%p12, %r32, 1;
	not.pred 	%p13, %p12;
	@%p13 bra 	$L__BB0_12;
	add.s32 	%r33, %r38, %r3;
	mul.wide.u32 	%rd32, %r33, 4;
	add.s64 	%rd33, %rd1, %rd32;
	ld.global.f32 	%f48, [%rd33];
	add.s32 	%r34, %r38, %r4;
	mul.wide.s32 	%rd34, %r34, 4;
	add.s64 	%rd35, %rd1, %rd34;
	ld.global.f32 	%f49, [%rd35];
	fma.rn.f32 	%f50, %f48, %f49, %f52;
	st.global.f32 	[%rd2], %f50;
$L__BB0_12:
	ret;

}


// ===== COMPILED SASS (sm_100) =====

	.target	sm_100

	.elftype	@"ET_EXEC"


//--------------------- .note.nv.tkinfo           --------------------------
	.section	.note.nv.tkinfo,"",@"SHT_NOTE"
	.sectionflags	@"SHF_NOTE_NV_TKINFO"
	.tkinfo
        /*0018*/ 	.word	0x00000002
        /*0030*/ 	.string	""
        /*0030*/ 	.string	"ptxas"
        /*0030*/ 	.string	"Cuda compilation tools, release 13.0, V13.0.88"
        /*0030*/ 	.string	"Build cuda_13.0.r13.0/compiler.36424714_0"
        /*0030*/ 	.string	"-arch sm_100 -m 64 "



//--------------------- .note.nv.cuinfo           --------------------------
	.section	.note.nv.cuinfo,"",@"SHT_NOTE"
	.sectionflags	@"SHF_NOTE_NV_CUINFO"
        /*0018*/ 	.short	0x0002
        /*001a*/ 	.short	0x0064
        /*001c*/ 	.short	0x0082
	.zero		2


//--------------------- .nv.info                  --------------------------
	.section	.nv.info,"",@"SHT_CUDA_INFO"
	.align	4


	//----- nvinfo : EIATTR_REGCOUNT
	.align		4
        /*0000*/ 	.byte	0x04, 0x2f
        /*0002*/ 	.short	(.L_1 - .L_0)
	.align		4
.L_0:
        /*0004*/ 	.word	index@(_Z9matrixMuliiPfS_)
        /*0008*/ 	.word	0x0000001a


	//----- nvinfo : EIATTR_FRAME_SIZE
	.align		4
.L_1:
        /*000c*/ 	.byte	0x04, 0x11
        /*000e*/ 	.short	(.L_3 - .L_2)
	.align		4
.L_2:
        /*0010*/ 	.word	index@(_Z9matrixMuliiPfS_)
        /*0014*/ 	.word	0x00000000


	//----- nvinfo : EIATTR_MIN_STACK_SIZE
	.align		4
.L_3:
        /*0018*/ 	.byte	0x04, 0x12
        /*001a*/ 	.short	(.L_5 - .L_4)
	.align		4
.L_4:
        /*001c*/ 	.word	index@(_Z9matrixMuliiPfS_)
        /*0020*/ 	.word	0x00000000
.L_5:


//--------------------- .nv.compat                --------------------------
	.section	.nv.compat,"",@"SHT_CUDA_COMPAT_INFO"
	.align	4
        /*0000*/ 	.byte	0x02, 0x09, 0x00, 0x00, 0x02, 0x02, 0x01, 0x00, 0x02, 0x05, 0x05, 0x00, 0x03, 0x07, 0x01, 0x01
        /*0010*/ 	.byte	0x02, 0x03, 0x00, 0x00, 0x02, 0x06, 0x01, 0x00, 0x04, 0x0b, 0x08, 0x00, 0x09, 0x00, 0x00, 0x00
        /*0020*/ 	.byte	0x00, 0x00, 0x00, 0x00


//--------------------- .nv.info._Z9matrixMuliiPfS_ --------------------------
	.section	.nv.info._Z9matrixMuliiPfS_,"",@"SHT_CUDA_INFO"
	.sectionflags	@""
	.align	4


	//----- nvinfo : EIATTR_CUDA_API_VERSION
	.align		4
        /*0000*/ 	.byte	0x04, 0x37
        /*0002*/ 	.short	(.L_7 - .L_6)
.L_6:
        /*0004*/ 	.word	0x00000082


	//----- nvinfo : EIATTR_KPARAM_INFO
	.align		4
.L_7:
        /*0008*/ 	.byte	0x04, 0x17
        /*000a*/ 	.short	(.L_9 - .L_8)
.L_8:
        /*000c*/ 	.word	0x00000000
        /*0010*/ 	.short	0x0003
        /*0012*/ 	.short	0x0010
        /*0014*/ 	.byte	0x00, 0xf5, 0x21, 0x00


	//----- nvinfo : EIATTR_KPARAM_INFO
	.align		4
.L_9:
        /*0018*/ 	.byte	0x04, 0x17
        /*001a*/ 	.short	(.L_11 - .L_10)
.L_10:
        /*001c*/ 	.word	0x00000000
        /*0020*/ 	.short	0x0002
        /*0022*/ 	.short	0x0008
        /*0024*/ 	.byte	0x00, 0xf5, 0x21, 0x00


	//----- nvinfo : EIATTR_KPARAM_INFO
	.align		4
.L_11:
        /*0028*/ 	.byte	0x04, 0x17
        /*002a*/ 	.short	(.L_13 - .L_12)
.L_12:
        /*002c*/ 	.word	0x00000000
        /*0030*/ 	.short	0x0001
        /*0032*/ 	.short	0x0004
        /*0034*/ 	.byte	0x00, 0xf0, 0x11, 0x00


	//----- nvinfo : EIATTR_KPARAM_INFO
	.align		4
.L_13:
        /*0038*/ 	.byte	0x04, 0x17
        /*003a*/ 	.short	(.L_15 - .L_14)
.L_14:
        /*003c*/ 	.word	0x00000000
        /*0040*/ 	.short	0x0000
        /*0042*/ 	.short	0x0000
        /*0044*/ 	.byte	0x00, 0xf0, 0x11, 0x00


	//----- nvinfo : EIATTR_SPARSE_MMA_MASK
	.align		4
.L_15:
        /*0048*/ 	.byte	0x03, 0x50
        /*004a*/ 	.short	0x0000


	//----- nvinfo : EIATTR_MAXREG_COUNT
	.align		4
        /*004c*/ 	.byte	0x03, 0x1b
        /*004e*/ 	.short	0x00ff


	//----- nvinfo : EIATTR_MERCURY_ISA_VERSION
	.align		4
        /*0050*/ 	.byte	0x03, 0x5f
        /*0052*/ 	.short	0x0101


	//----- nvinfo : EIATTR_VRC_CTA_INIT_COUNT
	.align		4
        /*0054*/ 	.byte	0x02, 0x4a
	.zero		1
	.zero		1


	//----- nvinfo : EIATTR_EXIT_INSTR_OFFSETS
	.align		4
        /*0058*/ 	.byte	0x04, 0x1c
        /*005a*/ 	.short	(.L_17 - .L_16)


	//   ....[0]....
.L_16:
        /*005c*/ 	.word	0x000000d0


	//   ....[1]....
        /*0060*/ 	.word	0x000004a0


	//   ....[2]....
        /*0064*/ 	.word	0x000006a0


	//   ....[3]....
        /*0068*/ 	.word	0x00000820


	//   ....[4]....
        /*006c*/ 	.word	0x000008c0


	//----- nvinfo : EIATTR_CBANK_PARAM_SIZE
	.align		4
.L_17:
        /*0070*/ 	.byte	0x03, 0x19
        /*0072*/ 	.short	0x0018


	//----- nvinfo : EIATTR_PARAM_CBANK
	.align		4
        /*0074*/ 	.byte	0x04, 0x0a
        /*0076*/ 	.short	(.L_19 - .L_18)
	.align		4
.L_18:
        /*0078*/ 	.word	index@(.nv.constant0._Z9matrixMuliiPfS_)
        /*007c*/ 	.short	0x0380
        /*007e*/ 	.short	0x0018


	//----- nvinfo : EIATTR_SW_WAR
	.align		4
.L_19:
        /*0080*/ 	.byte	0x04, 0x36
        /*0082*/ 	.short	(.L_21 - .L_20)
.L_20:
        /*0084*/ 	.word	0x00000008
.L_21:


//--------------------- .nv.callgraph             --------------------------
	.section	.nv.callgraph,"",@"SHT_CUDA_CALLGRAPH"
	.align	4
	.sectionentsize	8
	.align		4
        /*0000*/ 	.word	0x00000000
	.align		4
        /*0004*/ 	.word	0xffffffff
	.align		4
        /*0008*/ 	.word	0x00000000
	.align		4
        /*000c*/ 	.word	0xfffffffe
	.align		4
        /*0010*/ 	.word	0x00000000
	.align		4
        /*0014*/ 	.word	0xfffffffd
	.align		4
        /*0018*/ 	.word	0x00000000
	.align		4
        /*001c*/ 	.word	0xfffffffc


//--------------------- .text._Z9matrixMuliiPfS_  --------------------------
	.section	.text._Z9matrixMuliiPfS_,"ax",@progbits
	.align	128
        .global         _Z9matrixMuliiPfS_
        .type           _Z9matrixMuliiPfS_,@function
        .size           _Z9matrixMuliiPfS_,(.L_x_5 - _Z9matrixMuliiPfS_)
        .other          _Z9matrixMuliiPfS_,@"STO_CUDA_ENTRY STV_DEFAULT"
_Z9matrixMuliiPfS_:
.text._Z9matrixMuliiPfS_:
[----:B------:R-:W-:Y:S01]  /*0000*/  LDC R1, c[0x0][0x37c] ;  /* 0x0000df00ff017b82 */ /* 0x000fe20000000800 */
[----:B------:R-:W0:Y:S07]  /*0010*/  S2R R7, SR_TID.Y ;  /* 0x0000000000077919 */ /* 0x000e2e0000002200 */
[----:B------:R-:W0:Y:S01]  /*0020*/  LDC R0, c[0x0][0x364] ;  /* 0x0000d900ff007b82 */ /* 0x000e220000000800 */
[----:B------:R-:W1:Y:S07]  /*0030*/  S2R R6, SR_TID.X ;  /* 0x0000000000067919 */ /* 0x000e6e0000002100 */
[----:B------:R-:W0:Y:S08]  /*0040*/  S2UR UR4, SR_CTAID.Y ;  /* 0x00000000000479c3 */ /* 0x000e300000002600 */
[----:B------:R-:W1:Y:S08]  /*0050*/  S2UR UR5, SR_CTAID.X ;  /* 0x00000000000579c3 */ /* 0x000e700000002500 */
[----:B------:R-:W1:Y:S08]  /*0060*/  LDC R5, c[0x0][0x360] ;  /* 0x0000d800ff057b82 */ /* 0x000e700000000800 */
[----:B------:R-:W2:Y:S01]  /*0070*/  LDC.64 R2, c[0x0][0x380] ;  /* 0x0000e000ff027b82 */ /* 0x000ea20000000a00 */
[----:B0-----:R-:W-:-:S02]  /*0080*/  IMAD R7, R0, UR4, R7 ;  /* 0x0000000400077c24 */ /* 0x001fc4000f8e0207 */
[----:B-1----:R-:W-:-:S05]  /*0090*/  IMAD R6, R5, UR5, R6 ;  /* 0x0000000505067c24 */ /* 0x002fca000f8e0206 */
[----:B------:R-:W-:-:S04]  /*00a0*/  ISETP.GT.AND P0, PT, R6, R7, PT ;  /* 0x000000070600720c */ /* 0x000fc80003f04270 */
[----:B--2---:R-:W-:-:S04]  /*00b0*/  ISETP.GE.OR P0, PT, R7, R2, P0 ;  /* 0x000000020700720c */ /* 0x004fc80000706670 */
[----:B------:R-:W-:-:S13]  /*00c0*/  ISETP.LT.OR P0, PT, R3, 0x1, P0 ;  /* 0x000000010300780c */ /* 0x000fda0000701670 */
[----:B------:R-:W-:Y:S05]  /*00d0*/  @P0 EXIT ;  /* 0x000000000000094d */ /* 0x000fea0003800000 */
[----:B------:R-:W0:Y:S01]  /*00e0*/  LDC.64 R4, c[0x0][0x390] ;  /* 0x0000e400ff047b82 */ /* 0x000e220000000a00 */
[----:B------:R-:W1:Y:S01]  /*00f0*/  LDCU.64 UR6, c[0x0][0x358] ;  /* 0x00006b00ff0677ac */ /* 0x000e620008000a00 */
[C---:B------:R-:W-:Y:S01]  /*0100*/  ISETP.GE.U32.AND P1, PT, R3.reuse, 0x8, PT ;  /* 0x000000080300780c */ /* 0x040fe20003f26070 */
[C---:B------:R-:W-:Y:S01]  /*0110*/  IMAD R9, R6.reuse, R2, R7 ;  /* 0x0000000206097224 */ /* 0x040fe200078e0207 */
[----:B------:R-:W-:Y:S01]  /*0120*/  LOP3.LUT R18, R3, 0x7, RZ, 0xc0, !PT ;  /* 0x0000000703127812 */ /* 0x000fe200078ec0ff */
[-C--:B------:R-:W-:Y:S02]  /*0130*/  IMAD R0, R7, R3.reuse, RZ ;  /* 0x0000000307007224 */ /* 0x080fe400078e02ff */
[----:B------:R-:W-:Y:S01]  /*0140*/  IMAD R2, R6, R3, RZ ;  /* 0x0000000306027224 */ /* 0x000fe200078e02ff */
[----:B------:R-:W-:Y:S01]  /*0150*/  ISETP.NE.AND P0, PT, R18, RZ, PT ;  /* 0x000000ff1200720c */ /* 0x000fe20003f05270 */
[----:B0-----:R-:W-:-:S04]  /*0160*/  IMAD.WIDE R4, R9, 0x4, R4 ;  /* 0x0000000409047825 */ /* 0x001fc800078e0204 */
[----:B------:R-:W-:Y:S01]  /*0170*/  HFMA2 R9, -RZ, RZ, 0, 0 ;  /* 0x00000000ff097431 */ /* 0x000fe200000001ff */
[----:B-1----:R0:W5:Y:S01]  /*0180*/  LDG.E R7, desc[UR6][R4.64] ;  /* 0x0000000604077981 */ /* 0x002162000c1e1900 */
[----:B------:R-:W-:Y:S06]  /*0190*/  @!P1 BRA `(.L_x_0) ;  /* 0x0000000000c09947 */ /* 0x000fec0003800000 */
[----:B------:R-:W1:Y:S01]  /*01a0*/  LDCU.64 UR4, c[0x0][0x388] ;  /* 0x00007100ff0477ac */ /* 0x000e620008000a00 */
[----:B------:R-:W-:Y:S02]  /*01b0*/  LOP3.LUT R9, R3, 0x7ffffff8, RZ, 0xc0, !PT ;  /* 0x7ffffff803097812 */ /* 0x000fe400078ec0ff */
[----:B------:R-:W-:Y:S02]  /*01c0*/  MOV R17, R2 ;  /* 0x0000000200117202 */ /* 0x000fe40000000f00 */
[----:B------:R-:W-:Y:S01]  /*01d0*/  IADD3 R6, PT, PT, -R9, RZ, RZ ;  /* 0x000000ff09067210 */ /* 0x000fe20007ffe1ff */
[----:B-1----:R-:W-:-:S04]  /*01e0*/  UIADD3 UR4, UP0, UPT, UR4, 0x10, URZ ;  /* 0x0000001004047890 */ /* 0x002fc8000ff1e0ff */
[----:B------:R-:W-:Y:S02]  /*01f0*/  UIADD3.X UR5, UPT, UPT, URZ, UR5, URZ, UP0, !UPT ;  /* 0x00000005ff057290 */ /* 0x000fe400087fe4ff */
[----:B------:R-:W-:-:S04]  /*0200*/  MOV R10, UR4 ;  /* 0x00000004000a7c02 */ /* 0x000fc80008000f00 */
[----:B------:R-:W-:Y:S02]  /*0210*/  IMAD.U32 R11, RZ, RZ, UR5 ;  /* 0x00000005ff0b7e24 */ /* 0x000fe4000f8e00ff */
[----:B------:R-:W-:-:S07]  /*0220*/  IMAD.WIDE.U32 R12, R0, 0x4, R10 ;  /* 0x00000004000c7825 */ /* 0x000fce00078e000a */
.L_x_1:
[----:B------:R-:W-:Y:S01]  /*0230*/  IMAD.WIDE R14, R17, 0x4, R10 ;  /* 0x00000004110e7825 */ /* 0x000fe200078e020a */
[----:B--2---:R-:W2:Y:S04]  /*0240*/  LDG.E R8, desc[UR6][R12.64+-0x10] ;  /* 0xfffff0060c087981 */ /* 0x004ea8000c1e1900 */
[----:B------:R-:W2:Y:S02]  /*0250*/  LDG.E R16, desc[UR6][R14.64+-0x10] ;  /* 0xfffff0060e107981 */ /* 0x000ea4000c1e1900 */
[----:B--2--5:R-:W-:-:S05]  /*0260*/  FFMA R7, R8, R16, R7 ;  /* 0x0000001008077223 */ /* 0x024fca0000000007 */
[----:B------:R1:W-:Y:S04]  /*0270*/  STG.E desc[UR6][R4.64], R7 ;  /* 0x0000000704007986 */ /* 0x0003e8000c101906 */
[----:B------:R-:W2:Y:S04]  /*0280*/  LDG.E R8, desc[UR6][R12.64+-0xc] ;  /* 0xfffff4060c087981 */ /* 0x000ea8000c1e1900 */
[----:B------:R-:W2:Y:S02]  /*0290*/  LDG.E R16, desc[UR6][R14.64+-0xc] ;  /* 0xfffff4060e107981 */ /* 0x000ea4000c1e1900 */
[----:B--2---:R-:W-:-:S05]  /*02a0*/  FFMA R19, R8, R16, R7 ;  /* 0x0000001008137223 */ /* 0x004fca0000000007 */
[----:B------:R2:W-:Y:S04]  /*02b0*/  STG.E desc[UR6][R4.64], R19 ;  /* 0x0000001304007986 */ /* 0x0005e8000c101906 */
[----:B------:R-:W3:Y:S04]  /*02c0*/  LDG.E R8, desc[UR6][R12.64+-0x8] ;  /* 0xfffff8060c087981 */ /* 0x000ee8000c1e1900 */
[----:B------:R-:W3:Y:S02]  /*02d0*/  LDG.E R16, desc[UR6][R14.64+-0x8] ;  /* 0xfffff8060e107981 */ /* 0x000ee4000c1e1900 */
[----:B---3--:R-:W-:-:S05]  /*02e0*/  FFMA R21, R8, R16, R19 ;  /* 0x0000001008157223 */ /* 0x008fca0000000013 */
[----:B------:R3:W-:Y:S04]  /*02f0*/  STG.E desc[UR6][R4.64], R21 ;  /* 0x0000001504007986 */ /* 0x0007e8000c101906 */
[----:B------:R-:W1:Y:S04]  /*0300*/  LDG.E R8, desc[UR6][R12.64+-0x4] ;  /* 0xfffffc060c087981 */ /* 0x000e68000c1e1900 */
[----:B------:R-:W1:Y:S02]  /*0310*/  LDG.E R16, desc[UR6][R14.64+-0x4] ;  /* 0xfffffc060e107981 */ /* 0x000e64000c1e1900 */
[----:B-1----:R-:W-:-:S05]  /*0320*/  FFMA R7, R8, R16, R21 ;  /* 0x0000001008077223 */ /* 0x002fca0000000015 */
        /* <DEDUP_REMOVED lines=9> */
[----:B------:R-:W3:Y:S04]  /*03c0*/  LDG.E R8, desc[UR6][R12.64+0x8] ;  /* 0x000008060c087981 */ /* 0x000ee8000c1e1900 */
[----:B------:R-:W3:Y:S01]  /*03d0*/  LDG.E R16, desc[UR6][R14.64+0x8] ;  /* 0x000008060e107981 */ /* 0x000ee2000c1e1900 */
[----:B------:R-:W-:Y:S02]  /*03e0*/  VIADD R6, R6, 0x8 ;  /* 0x0000000806067836 */ /* 0x000fe40000000000 */
[----:B---3--:R-:W-:-:S05]  /*03f0*/  FFMA R23, R8, R16, R21 ;  /* 0x0000001008177223 */ /* 0x008fca0000000015 */
[----:B------:R2:W-:Y:S04]  /*0400*/  STG.E desc[UR6][R4.64], R23 ;  /* 0x0000001704007986 */ /* 0x0005e8000c101906 */
[----:B-1----:R-:W3:Y:S04]  /*0410*/  LDG.E R7, desc[UR6][R14.64+0xc] ;  /* 0x00000c060e077981 */ /* 0x002ee8000c1e1900 */
[----:B------:R1:W3:Y:S01]  /*0420*/  LDG.E R8, desc[UR6][R12.64+0xc] ;  /* 0x00000c060c087981 */ /* 0x0002e2000c1e1900 */
[----:B------:R-:W-:Y:S02]  /*0430*/  ISETP.NE.AND P1, PT, R6, RZ, PT ;  /* 0x000000ff0600720c */ /* 0x000fe40003f25270 */
[----:B------:R-:W-:-:S02]  /*0440*/  IADD3 R17, PT, PT, R17, 0x8, RZ ;  /* 0x0000000811117810 */ /* 0x000fc40007ffe0ff */
[----:B-1----:R-:W-:-:S04]  /*0450*/  IADD3 R12, P2, PT, R12, 0x20, RZ ;  /* 0x000000200c0c7810 */ /* 0x002fc80007f5e0ff */
[----:B------:R-:W-:Y:S01]  /*0460*/  IADD3.X R13, PT, PT, RZ, R13, RZ, P2, !PT ;  /* 0x0000000dff0d7210 */ /* 0x000fe200017fe4ff */
[----:B---3--:R-:W-:-:S05]  /*0470*/  FFMA R7, R8, R7, R23 ;  /* 0x0000000708077223 */ /* 0x008fca0000000017 */
[----:B------:R2:W-:Y:S01]  /*0480*/  STG.E desc[UR6][R4.64], R7 ;  /* 0x0000000704007986 */ /* 0x0005e2000c101906 */
[----:B------:R-:W-:Y:S05]  /*0490*/  @P1 BRA `(.L_x_1) ;  /* 0xfffffffc00641947 */ /* 0x000fea000383ffff */
.L_x_0:
[----:B------:R-:W-:Y:S05]  /*04a0*/  @!P0 EXIT ;  /* 0x000000000000894d */ /* 0x000fea0003800000 */
[----:B------:R-:W-:Y:S02]  /*04b0*/  ISETP.GE.U32.AND P1, PT, R18, 0x4, PT ;  /* 0x000000041200780c */ /* 0x000fe40003f26070 */
[----:B------:R-:W-:-:S04]  /*04c0*/  LOP3.LUT R16, R3, 0x3, RZ, 0xc0, !PT ;  /* 0x0000000303107812 */ /* 0x000fc800078ec0ff */
[----:B------:R-:W-:-:S07]  /*04d0*/  ISETP.NE.AND P0, PT, R16, RZ, PT ;  /* 0x000000ff1000720c */ /* 0x000fce0003f05270 */
[----:B------:R-:W-:Y:S06]  /*04e0*/  @!P1 BRA `(.L_x_2) ;  /* 0x00000000006c9947 */ /* 0x000fec0003800000 */
[----:B------:R-:W1:Y:S01]  /*04f0*/  LDC.64 R10, c[0x0][0x388] ;  /* 0x0000e200ff0a7b82 */ /* 0x000e620000000a00 */
[----:B------:R-:W-:Y:S01]  /*0500*/  IMAD.IADD R15, R0, 0x1, R9 ;  /* 0x00000001000f7824 */ /* 0x000fe200078e0209 */
[----:B------:R-:W-:Y:S01]  /*0510*/  IADD3 R13, PT, PT, R2, R9, RZ ;  /* 0x00000009020d7210 */ /* 0x000fe20007ffe0ff */
[----:B------:R-:W3:Y:S02]  /*0520*/  LDCU.64 UR4, c[0x0][0x388] ;  /* 0x00007100ff0477ac */ /* 0x000ee40008000a00 */
[----:B-1----:R-:W-:-:S04]  /*0530*/  IMAD.WIDE.U32 R14, R15, 0x4, R10 ;  /* 0x000000040f0e7825 */ /* 0x002fc800078e000a */
[----:B------:R-:W-:Y:S02]  /*0540*/  IMAD.WIDE R10, R13, 0x4, R10 ;  /* 0x000000040d0a7825 */ /* 0x000fe400078e020a */
[----:B------:R-:W2:Y:S04]  /*0550*/  LDG.E R14, desc[UR6][R14.64] ;  /* 0x000000060e0e7981 */ /* 0x000ea8000c1e1900 */
[----:B------:R-:W2:Y:S01]  /*0560*/  LDG.E R6, desc[UR6][R10.64] ;  /* 0x000000060a067981 */ /* 0x000ea2000c1e1900 */
[----:B------:R-:W-:-:S04]  /*0570*/  IADD3 R8, P1, PT, R0, R9, RZ ;  /* 0x0000000900087210 */ /* 0x000fc80007f3e0ff */
[----:B------:R-:W-:Y:S02]  /*0580*/  IADD3.X R13, PT, PT, RZ, RZ, RZ, P1, !PT ;  /* 0x000000ffff0d7210 */ /* 0x000fe40000ffe4ff */
[----:B---3--:R-:W-:-:S04]  /*0590*/  LEA R12, P1, R8, UR4, 0x2 ;  /* 0x00000004080c7c11 */ /* 0x008fc8000f8210ff */
[----:B------:R-:W-:Y:S01]  /*05a0*/  LEA.HI.X R13, R8, UR5, R13, 0x2, P1 ;  /* 0x00000005080d7c11 */ /* 0x000fe200088f140d */
[----:B--2--5:R-:W-:-:S05]  /*05b0*/  FFMA R7, R14, R6, R7 ;  /* 0x000000060e077223 */ /* 0x024fca0000000007 */
[----:B------:R1:W-:Y:S04]  /*05c0*/  STG.E desc[UR6][R4.64], R7 ;  /* 0x0000000704007986 */ /* 0x0003e8000c101906 */
[----:B------:R-:W2:Y:S04]  /*05d0*/  LDG.E R8, desc[UR6][R10.64+0x4] ;  /* 0x000004060a087981 */ /* 0x000ea8000c1e1900 */
[----:B------:R-:W2:Y:S02]  /*05e0*/  LDG.E R6, desc[UR6][R12.64+0x4] ;  /* 0x000004060c067981 */ /* 0x000ea4000c1e1900 */
[----:B--2---:R-:W-:-:S05]  /*05f0*/  FFMA R15, R6, R8, R7 ;  /* 0x00000008060f7223 */ /* 0x004fca0000000007 */
[----:B------:R3:W-:Y:S04]  /*0600*/  STG.E desc[UR6][R4.64], R15 ;  /* 0x0000000f04007986 */ /* 0x0007e8000c101906 */
[----:B------:R-:W2:Y:S04]  /*0610*/  LDG.E R6, desc[UR6][R12.64+0x8] ;  /* 0x000008060c067981 */ /* 0x000ea8000c1e1900 */
[----:B------:R-:W2:Y:S02]  /*0620*/  LDG.E R8, desc[UR6][R10.64+0x8] ;  /* 0x000008060a087981 */ /* 0x000ea4000c1e1900 */
[----:B--2---:R-:W-:-:S05]  /*0630*/  FFMA R17, R6, R8, R15 ;  /* 0x0000000806117223 */ /* 0x004fca000000000f */
[----:B------:R3:W-:Y:S04]  /*0640*/  STG.E desc[UR6][R4.64], R17 ;  /* 0x0000001104007986 */ /* 0x0007e8000c101906 */
[----:B------:R-:W1:Y:S04]  /*0650*/  LDG.E R6, desc[UR6][R12.64+0xc] ;  /* 0x00000c060c067981 */ /* 0x000e68000c1e1900 */
[----:B------:R-:W1:Y:S01]  /*0660*/  LDG.E R8, desc[UR6][R10.64+0xc] ;  /* 0x00000c060a087981 */ /* 0x000e62000c1e1900 */
[----:B------:R-:W-:Y:S02]  /*0670*/  VIADD R9, R9, 0x4 ;  /* 0x0000000409097836 */ /* 0x000fe40000000000 */
[----:B-1----:R-:W-:-:S05]  /*0680*/  FFMA R7, R6, R8, R17 ;  /* 0x0000000806077223 */ /* 0x002fca0000000011 */
[----:B------:R3:W-:Y:S02]  /*0690*/  STG.E desc[UR6][R4.64], R7 ;  /* 0x0000000704007986 */ /* 0x0007e4000c101906 */
.L_x_2:
[----:B------:R-:W-:Y:S05]  /*06a0*/  @!P0 EXIT ;  /* 0x000000000000894d */ /* 0x000fea0003800000 */
[----:B------:R-:W-:Y:S02]  /*06b0*/  ISETP.NE.AND P1, PT, R16, 0x1, PT ;  /* 0x000000011000780c */ /* 0x000fe40003f25270 */
[----:B------:R-:W-:-:S04]  /*06c0*/  LOP3.LUT R3, R3, 0x1, RZ, 0xc0, !PT ;  /* 0x0000000103037812 */ /* 0x000fc800078ec0ff */
[----:B------:R-:W-:-:S07]  /*06d0*/  ISETP.NE.U32.AND P0, PT, R3, 0x1, PT ;  /* 0x000000010300780c */ /* 0x000fce0003f05070 */
[----:B------:R-:W-:Y:S06]  /*06e0*/  @!P1 BRA `(.L_x_3) ;  /* 0x00000000004c9947 */ /* 0x000fec0003800000 */
[----:B------:R-:W1:Y:S01]  /*06f0*/  LDC.64 R10, c[0x0][0x388] ;  /* 0x0000e200ff0a7b82 */ /* 0x000e620000000a00 */
[-C--:B------:R-:W-:Y:S01]  /*0700*/  IADD3 R13, PT, PT, R0, R9.reuse, RZ ;  /* 0x00000009000d7210 */ /* 0x080fe20007ffe0ff */
[----:B------:R-:W4:Y:S01]  /*0710*/  LDCU.64 UR4, c[0x0][0x388] ;  /* 0x00007100ff0477ac */ /* 0x000f220008000a00 */
[----:B------:R-:W-:-:S03]  /*0720*/  IADD3 R3, PT, PT, R2, R9, RZ ;  /* 0x0000000902037210 */ /* 0x000fc60007ffe0ff */
[----:B-1----:R-:W-:-:S04]  /*0730*/  IMAD.WIDE.U32 R12, R13, 0x4, R10 ;  /* 0x000000040d0c7825 */ /* 0x002fc800078e000a */
[----:B------:R-:W-:Y:S02]  /*0740*/  IMAD.WIDE R10, R3, 0x4, R10 ;  /* 0x00000004030a7825 */ /* 0x000fe400078e020a */
[----:B------:R-:W2:Y:S04]  /*0750*/  LDG.E R12, desc[UR6][R12.64] ;  /* 0x000000060c0c7981 */ /* 0x000ea8000c1e1900 */
[----:B------:R-:W2:Y:S01]  /*0760*/  LDG.E R3, desc[UR6][R10.64] ;  /* 0x000000060a037981 */ /* 0x000ea2000c1e1900 */
[----:B------:R-:W-:-:S05]  /*0770*/  IADD3 R6, P1, PT, R0, R9, RZ ;  /* 0x0000000900067210 */ /* 0x000fca0007f3e0ff */
[----:B---3--:R-:W-:Y:S01]  /*0780*/  IMAD.X R15, RZ, RZ, RZ, P1 ;  /* 0x000000ffff0f7224 */ /* 0x008fe200008e06ff */
[----:B----4-:R-:W-:-:S04]  /*0790*/  LEA R14, P1, R6, UR4, 0x2 ;  /* 0x00000004060e7c11 */ /* 0x010fc8000f8210ff */
[----:B------:R-:W-:Y:S01]  /*07a0*/  LEA.HI.X R15, R6, UR5, R15, 0x2, P1 ;  /* 0x00000005060f7c11 */ /* 0x000fe200088f140f */
[----:B--2--5:R-:W-:-:S05]  /*07b0*/  FFMA R3, R12, R3, R7 ;  /* 0x000000030c037223 */ /* 0x024fca0000000007 */
[----:B------:R1:W-:Y:S04]  /*07c0*/  STG.E desc[UR6][R4.64], R3 ;  /* 0x0000000304007986 */ /* 0x0003e8000c101906 */
[----:B------:R-:W2:Y:S04]  /*07d0*/  LDG.E R7, desc[UR6][R10.64+0x4] ;  /* 0x000004060a077981 */ /* 0x000ea8000c1e1900 */
[----:B------:R-:W2:Y:S01]  /*07e0*/  LDG.E R14, desc[UR6][R14.64+0x4] ;  /* 0x000004060e0e7981 */ /* 0x000ea2000c1e1900 */
[----:B------:R-:W-:Y:S01]  /*07f0*/  IADD3 R9, PT, PT, R9, 0x2, RZ ;  /* 0x0000000209097810 */ /* 0x000fe20007ffe0ff */
[----:B--2---:R-:W-:-:S05]  /*0800*/  FFMA R7, R14, R7, R3 ;  /* 0x000000070e077223 */ /* 0x004fca0000000003 */
[----:B------:R1:W-:Y:S02]  /*0810*/  STG.E desc[UR6][R4.64], R7 ;  /* 0x0000000704007986 */ /* 0x0003e4000c101906 */
.L_x_3:
[----:B------:R-:W-:Y:S05]  /*0820*/  @P0 EXIT ;  /* 0x000000000000094d */ /* 0x000fea0003800000 */
[----:B------:R-:W4:Y:S01]  /*0830*/  LDC.64 R10, c[0x0][0x388] ;  /* 0x0000e200ff0a7b82 */ /* 0x000f220000000a00 */
[-C--:B-1----:R-:W-:Y:S02]  /*0840*/  IADD3 R3, PT, PT, R0, R9.reuse, RZ ;  /* 0x0000000900037210 */ /* 0x082fe40007ffe0ff */
[----:B------:R-:W-:-:S03]  /*0850*/  IADD3 R9, PT, PT, R2, R9, RZ ;  /* 0x0000000902097210 */ /* 0x000fc60007ffe0ff */
[----:B----4-:R-:W-:-:S04]  /*0860*/  IMAD.WIDE.U32 R2, R3, 0x4, R10 ;  /* 0x0000000403027825 */ /* 0x010fc800078e000a */
[----:B------:R-:W-:Y:S02]  /*0870*/  IMAD.WIDE R8, R9, 0x4, R10 ;  /* 0x0000000409087825 */ /* 0x000fe400078e020a */
[----:B------:R-:W2:Y:S04]  /*0880*/  LDG.E R2, desc[UR6][R2.64] ;  /* 0x0000000602027981 */ /* 0x000ea8000c1e1900 */
[----:B------:R-:W2:Y:S02]  /*0890*/  LDG.E R8, desc[UR6][R8.64] ;  /* 0x0000000608087981 */ /* 0x000ea4000c1e1900 */
[----:B--23-5:R-:W-:-:S05]  /*08a0*/  FFMA R7, R2, R8, R7 ;  /* 0x0000000802077223 */ /* 0x02cfca0000000007 */
[----:B------:R-:W-:Y:S01]  /*08b0*/  STG.E desc[UR6][R4.64], R7 ;  /* 0x0000000704007986 */ /* 0x000fe2000c101906 */
[----:B------:R-:W-:Y:S05]  /*08c0*/  EXIT ;  /* 0x000000000000794d */ /* 0x000fea0003800000 */
.L_x_4:
[----:B------:R-:W-:-:S00]  /*08d0*/  BRA `(.L_x_4) ;  /* 0xfffffffc00fc7947 */ /* 0x000fc0000383ffff */
[----:B------:R-:W-:-:S00]  /*08e0*/  NOP ;  /* 0x0000000000007918 */ /* 0x000fc00000000000 */
        /* <DEDUP_REMOVED lines=9> */
.L_x_5:


//--------------------- .nv.shared.reserved.0     --------------------------
	.section	.nv.shared.reserved.0,"aw",@nobits
	.weak		__nv_reservedSMEM_offset_0_alias
	.size		__nv_reservedSMEM_offset_0_alias, 0, 64
	.other		__nv_reservedSMEM_offset_0_alias,@"STO_CUDA_RESERVED_SHARED STV_DEFAULT"
__nv_reservedSMEM_offset_0_alias:
	.zero		0
	.zero		64


//--------------------- .nv.constant0._Z9matrixMuliiPfS_ --------------------------
	.section	.nv.constant0._Z9matrixMuliiPfS_,"a",@progbits
	.sectionflags	@""
	.align	4
.nv.constant0._Z9matrixMuliiPfS_:
	.zero		920


//--------------------- SYMBOLS --------------------------

	.type		.nv.reservedSmem.offset0,@object
	.size		.nv.reservedSmem.offset0,0x4
